	.headerflags	@"EF_CUDA_TEXMODE_UNIFIED EF_CUDA_64BIT_ADDRESS EF_CUDA_ACCELERATORS EF_CUDA_SM90 EF_CUDA_VIRTUAL_SM(EF_CUDA_SM90)"
	.elftype	@"ET_EXEC"


//--------------------- .nv.info                  --------------------------
	.section	.nv.info,"",@"SHT_CUDA_INFO"
	.align	4


	//----- nvinfo : EIATTR_REGCOUNT
	.align		4
        /*0000*/ 	.byte	0x04, 0x2f
        /*0002*/ 	.short	(.L_3 - .L_2)
	.align		4
.L_2:
        /*0004*/ 	.word	index@(triton_poi_fused__native_batch_norm_legit_no_training_convolution_leaky_relu_leaky_relu_backward_0)
        /*0008*/ 	.word	0x0000001c


	//----- nvinfo : EIATTR_MIN_STACK_SIZE
	.align		4
.L_3:
        /*000c*/ 	.byte	0x04, 0x12
        /*000e*/ 	.short	(.L_5 - .L_4)
	.align		4
.L_4:
        /*0010*/ 	.word	index@(triton_poi_fused__native_batch_norm_legit_no_training_convolution_leaky_relu_leaky_relu_backward_0)
        /*0014*/ 	.word	0x00000000


	//----- nvinfo : EIATTR_FRAME_SIZE
	.align		4
.L_5:
        /*0018*/ 	.byte	0x04, 0x11
        /*001a*/ 	.short	(.L_7 - .L_6)
	.align		4
.L_6:
        /*001c*/ 	.word	index@(triton_poi_fused__native_batch_norm_legit_no_training_convolution_leaky_relu_leaky_relu_backward_0)
        /*0020*/ 	.word	0x00000000


	//----- nvinfo : EIATTR_MIN_STACK_SIZE
	.align		4
.L_7:
        /*0024*/ 	.byte	0x04, 0x12
        /*0026*/ 	.short	(.L_9 - .L_8)
	.align		4
.L_8:
        /*0028*/ 	.word	index@(triton_poi_fused__native_batch_norm_legit_no_training_convolution_leaky_relu_leaky_relu_backward_0)
        /*002c*/ 	.word	0x00000000
.L_9:


//--------------------- .nv.info.triton_poi_fused__native_batch_norm_legit_no_training_convolution_leaky_relu_leaky_relu_backward_0 --------------------------
	.section	.nv.info.triton_poi_fused__native_batch_norm_legit_no_training_convolution_leaky_relu_leaky_relu_backward_0,"",@"SHT_CUDA_INFO"
	.sectionflags	@""
	.align	4


	//----- nvinfo : EIATTR_CUDA_API_VERSION
	.align		4
        /*0000*/ 	.byte	0x04, 0x37
        /*0002*/ 	.short	(.L_11 - .L_10)
.L_10:
        /*0004*/ 	.word	0x0000007c


	//----- nvinfo : EIATTR_KPARAM_INFO
	.align		4
.L_11:
        /*0008*/ 	.byte	0x04, 0x17
        /*000a*/ 	.short	(.L_13 - .L_12)
.L_12:
        /*000c*/ 	.word	0x00000000
        /*0010*/ 	.short	0x0008
        /*0012*/ 	.short	0x0040
        /*0014*/ 	.byte	0x00, 0xf0, 0x11, 0x00


	//----- nvinfo : EIATTR_KPARAM_INFO
	.align		4
.L_13:
        /*0018*/ 	.byte	0x04, 0x17
        /*001a*/ 	.short	(.L_15 - .L_14)
.L_14:
        /*001c*/ 	.word	0x00000000
        /*0020*/ 	.short	0x0007
        /*0022*/ 	.short	0x0038
        /*0024*/ 	.byte	0x00, 0xf4, 0x21, 0x00


	//----- nvinfo : EIATTR_KPARAM_INFO
	.align		4
.L_15:
        /*0028*/ 	.byte	0x04, 0x17
        /*002a*/ 	.short	(.L_17 - .L_16)
.L_16:
        /*002c*/ 	.word	0x00000000
        /*0030*/ 	.short	0x0006
        /*0032*/ 	.short	0x0030
        /*0034*/ 	.byte	0x00, 0xf4, 0x21, 0x00


	//----- nvinfo : EIATTR_KPARAM_INFO
	.align		4
.L_17:
        /*0038*/ 	.byte	0x04, 0x17
        /*003a*/ 	.short	(.L_19 - .L_18)
.L_18:
        /*003c*/ 	.word	0x00000000
        /*0040*/ 	.short	0x0005
        /*0042*/ 	.short	0x0028
        /*0044*/ 	.byte	0x00, 0xf4, 0x21, 0x00


	//----- nvinfo : EIATTR_KPARAM_INFO
	.align		4
.L_19:
        /*0048*/ 	.byte	0x04, 0x17
        /*004a*/ 	.short	(.L_21 - .L_20)
.L_20:
        /*004c*/ 	.word	0x00000000
        /*0050*/ 	.short	0x0004
        /*0052*/ 	.short	0x0020
        /*0054*/ 	.byte	0x00, 0xf4, 0x21, 0x00


	//----- nvinfo : EIATTR_KPARAM_INFO
	.align		4
.L_21:
        /*0058*/ 	.byte	0x04, 0x17
        /*005a*/ 	.short	(.L_23 - .L_22)
.L_22:
        /*005c*/ 	.word	0x00000000
        /*0060*/ 	.short	0x0003
        /*0062*/ 	.short	0x0018
        /*0064*/ 	.byte	0x00, 0xf4, 0x21, 0x00


	//----- nvinfo : EIATTR_KPARAM_INFO
	.align		4
.L_23:
        /*0068*/ 	.byte	0x04, 0x17
        /*006a*/ 	.short	(.L_25 - .L_24)
.L_24:
        /*006c*/ 	.word	0x00000000
        /*0070*/ 	.short	0x0002
        /*0072*/ 	.short	0x0010
        /*0074*/ 	.byte	0x00, 0xf4, 0x21, 0x00


	//----- nvinfo : EIATTR_KPARAM_INFO
	.align		4
.L_25:
        /*0078*/ 	.byte	0x04, 0x17
        /*007a*/ 	.short	(.L_27 - .L_26)
.L_26:
        /*007c*/ 	.word	0x00000000
        /*0080*/ 	.short	0x0001
        /*0082*/ 	.short	0x0008
        /*0084*/ 	.byte	0x00, 0xf4, 0x21, 0x00


	//----- nvinfo : EIATTR_KPARAM_INFO
	.align		4
.L_27:
        /*0088*/ 	.byte	0x04, 0x17
        /*008a*/ 	.short	(.L_29 - .L_28)
.L_28:
        /*008c*/ 	.word	0x00000000
        /*0090*/ 	.short	0x0000
        /*0092*/ 	.short	0x0000
        /*0094*/ 	.byte	0x00, 0xf4, 0x21, 0x00


	//----- nvinfo : EIATTR_SPARSE_MMA_MASK
	.align		4
.L_29:
        /*0098*/ 	.byte	0x03, 0x50
        /*009a*/ 	.short	0x0000


	//----- nvinfo : EIATTR_MAXREG_COUNT
	.align		4
        /*009c*/ 	.byte	0x03, 0x1b
        /*009e*/ 	.short	0x00ff


	//----- nvinfo : EIATTR_EXIT_INSTR_OFFSETS
	.align		4
        /*00a0*/ 	.byte	0x04, 0x1c
        /*00a2*/ 	.short	(.L_31 - .L_30)


	//   ....[0]....
.L_30:
        /*00a4*/ 	.word	0x000005b0


	//   ....[1]....
        /*00a8*/ 	.word	0x000005d0


	//----- nvinfo : EIATTR_REQNTID
	.align		4
.L_31:
        /*00ac*/ 	.byte	0x04, 0x10
        /*00ae*/ 	.short	(.L_33 - .L_32)
.L_32:
        /*00b0*/ 	.word	0x00000080
        /*00b4*/ 	.word	0x00000001
        /*00b8*/ 	.word	0x00000001


	//----- nvinfo : EIATTR_CBANK_PARAM_SIZE
	.align		4
.L_33:
        /*00bc*/ 	.byte	0x03, 0x19
        /*00be*/ 	.short	0x0044


	//----- nvinfo : EIATTR_PARAM_CBANK
	.align		4
        /*00c0*/ 	.byte	0x04, 0x0a
        /*00c2*/ 	.short	(.L_35 - .L_34)
	.align		4
.L_34:
        /*00c4*/ 	.word	index@(.nv.constant0.triton_poi_fused__native_batch_norm_legit_no_training_convolution_leaky_relu_leaky_relu_backward_0)
        /*00c8*/ 	.short	0x0210
        /*00ca*/ 	.short	0x0044


	//----- nvinfo : EIATTR_SW_WAR
	.align		4
.L_35:
        /*00cc*/ 	.byte	0x04, 0x36
        /*00ce*/ 	.short	(.L_37 - .L_36)
.L_36:
        /*00d0*/ 	.word	0x00000008
.L_37:


//--------------------- .nv.callgraph             --------------------------
	.section	.nv.callgraph,"",@"SHT_CUDA_CALLGRAPH"
	.align	4
	.sectionentsize	8
	.align		4
        /*0000*/ 	.word	0x00000000
	.align		4
        /*0004*/ 	.word	0xffffffff
	.align		4
        /*0008*/ 	.word	0x00000000
	.align		4
        /*000c*/ 	.word	0xfffffffe
	.align		4
        /*0010*/ 	.word	0x00000000
	.align		4
        /*0014*/ 	.word	0xfffffffd
	.align		4
        /*0018*/ 	.word	0x00000000
	.align		4
        /*001c*/ 	.word	0xfffffffc


//--------------------- .nv.constant4             --------------------------
	.section	.nv.constant4,"a",@progbits
	.align	8
	.align		8
.nv.constant4:
        /*0000*/ 	.dword	_$_str
	.align		8
        /*0008*/ 	.dword	_$_str_$_2


//--------------------- .text.triton_poi_fused__native_batch_norm_legit_no_training_convolution_leaky_relu_leaky_relu_backward_0 --------------------------
	.section	.text.triton_poi_fused__native_batch_norm_legit_no_training_convolution_leaky_relu_leaky_relu_backward_0,"ax",@progbits
	.align	128
        .global         triton_poi_fused__native_batch_norm_legit_no_training_convolution_leaky_relu_leaky_relu_backward_0
        .type           triton_poi_fused__native_batch_norm_legit_no_training_convolution_leaky_relu_leaky_relu_backward_0,@function
        .size           triton_poi_fused__native_batch_norm_legit_no_training_convolution_leaky_relu_leaky_relu_backward_0,(.L_x_1 - triton_poi_fused__native_batch_norm_legit_no_training_convolution_leaky_relu_leaky_relu_backward_0)
        .other          triton_poi_fused__native_batch_norm_legit_no_training_convolution_leaky_relu_leaky_relu_backward_0,@"STO_CUDA_ENTRY STV_DEFAULT"
triton_poi_fused__native_batch_norm_legit_no_training_convolution_leaky_relu_leaky_relu_backward_0:
.text.triton_poi_fused__native_batch_norm_legit_no_training_convolution_leaky_relu_leaky_relu_backward_0:
[----:B------:R-:W0:Y:S01]  /*0000*/  LDC R1, c[0x0][0x28] ;  /* 0x00000a00ff017b82 */ /* 0x000e220000000800 */
[----:B------:R-:W1:Y:S07]  /*0010*/  S2R R0, SR_TID.X ;  /* 0x0000000000007919 */ /* 0x000e6e0000002100 */
[----:B------:R-:W2:Y:S01]  /*0020*/  LDC.64 R16, c[0x0][0x230] ;  /* 0x00008c00ff107b82 */ /* 0x000ea20000000a00 */
[----:B------:R-:W-:Y:S01]  /*0030*/  HFMA2.MMA R14, -RZ, RZ, 0, 0 ;  /* 0x00000000ff0e7435 */ /* 0x000fe200000001ff */
[----:B------:R-:W-:Y:S01]  /*0040*/  CS2R R12, SRZ ;  /* 0x00000000000c7805 */ /* 0x000fe2000001ff00 */
[----:B------:R-:W3:Y:S01]  /*0050*/  S2R R5, SR_CTAID.X ;  /* 0x0000000000057919 */ /* 0x000ee20000002500 */
[----:B------:R-:W-:-:S04]  /*0060*/  ULDC.64 UR4, c[0x0][0x208] ;  /* 0x0000820000047ab9 */ /* 0x000fc80000000a00 */
[----:B------:R-:W4:Y:S08]  /*0070*/  LDC.64 R20, c[0x0][0x220] ;  /* 0x00008800ff147b82 */ /* 0x000f300000000a00 */
[----:B------:R-:W5:Y:S08]  /*0080*/  LDC.64 R18, c[0x0][0x228] ;  /* 0x00008a00ff127b82 */ /* 0x000f700000000a00 */
[----:B------:R-:W4:Y:S08]  /*0090*/  LDC.64 R8, c[0x0][0x238] ;  /* 0x00008e00ff087b82 */ /* 0x000f300000000a00 */
[----:B------:R-:W4:Y:S01]  /*00a0*/  LDC.64 R6, c[0x0][0x240] ;  /* 0x00009000ff067b82 */ /* 0x000f220000000a00 */
[----:B-1----:R-:W-:-:S02]  /*00b0*/  SHF.L.U32 R0, R0, 0x1, RZ ;  /* 0x0000000100007819 */ /* 0x002fc400000006ff */
[----:B------:R-:W-:Y:S02]  /*00c0*/  CS2R R10, SRZ ;  /* 0x00000000000a7805 */ /* 0x000fe4000001ff00 */
[----:B---3--:R-:W-:Y:S01]  /*00d0*/  SHF.R.S32.HI R3, RZ, 0x17, R5 ;  /* 0x00000017ff037819 */ /* 0x008fe20000011405 */
[----:B------:R-:W-:Y:S01]  /*00e0*/  IMAD.MOV.U32 R22, RZ, RZ, RZ ;  /* 0x000000ffff167224 */ /* 0x000fe200078e00ff */
[----:B------:R-:W-:Y:S01]  /*00f0*/  LOP3.LUT R0, R0, 0xfe, RZ, 0xc0, !PT ;  /* 0x000000fe00007812 */ /* 0x000fe200078ec0ff */
[----:B------:R-:W-:Y:S01]  /*0100*/  ULDC.64 UR6, c[0x0][0x248] ;  /* 0x0000920000067ab9 */ /* 0x000fe20000000a00 */
[----:B------:R-:W-:Y:S02]  /*0110*/  SGXT R3, R3, 0x1 ;  /* 0x000000010303781a */ /* 0x000fe40000000200 */
[----:B------:R-:W-:Y:S02]  /*0120*/  LEA R0, R5, R0, 0x8 ;  /* 0x0000000005007211 */ /* 0x000fe400078e40ff */
[----:B------:R-:W1:Y:S02]  /*0130*/  LDC.64 R4, c[0x0][0x210] ;  /* 0x00008400ff047b82 */ /* 0x000e640000000a00 */
[----:B------:R-:W-:-:S02]  /*0140*/  LEA.HI R3, R3, R0, RZ, 0x4 ;  /* 0x0000000003037211 */ /* 0x000fc400078f20ff */
[----:B------:R-:W-:Y:S02]  /*0150*/  ISETP.GE.AND P0, PT, R0, 0x100, PT ;  /* 0x000001000000780c */ /* 0x000fe40003f06270 */
[----:B------:R-:W-:-:S04]  /*0160*/  SHF.R.S32.HI R3, RZ, 0x4, R3 ;  /* 0x00000004ff037819 */ /* 0x000fc80000011403 */
[----:B------:R-:W-:-:S04]  /*0170*/  LEA.HI R2, R3, R3, RZ, 0x2 ;  /* 0x0000000303027211 */ /* 0x000fc800078f10ff */
[----:B------:R-:W-:-:S05]  /*0180*/  LOP3.LUT R2, R2, 0xfffffffc, RZ, 0xc0, !PT ;  /* 0xfffffffc02027812 */ /* 0x000fca00078ec0ff */
[----:B------:R-:W-:-:S04]  /*0190*/  IMAD.IADD R15, R3, 0x1, -R2 ;  /* 0x00000001030f7824 */ /* 0x000fc800078e0a02 */
[----:B--2---:R-:W-:-:S05]  /*01a0*/  IMAD.WIDE R16, R15, 0x4, R16 ;  /* 0x000000040f107825 */ /* 0x004fca00078e0210 */
[----:B------:R-:W2:Y:S04]  /*01b0*/  @!P0 LDG.E.EL R14, desc[UR4][R16.64] ;  /* 0x00000004100e8981 */ /* 0x000ea8000c2e1900 */
[----:B------:R4:W3:Y:S01]  /*01c0*/  @!P0 LDG.E.EL R12, desc[UR4][R16.64] ;  /* 0x00000004100c8981 */ /* 0x0008e2000c2e1900 */
[----:B------:R-:W-:Y:S01]  /*01d0*/  CS2R R2, SRZ ;  /* 0x0000000000027805 */ /* 0x000fe2000001ff00 */
[----:B-1----:R-:W-:-:S04]  /*01e0*/  IMAD.WIDE R4, R0, 0x4, R4 ;  /* 0x0000000400047825 */ /* 0x002fc800078e0204 */
[C---:B-----5:R-:W-:Y:S01]  /*01f0*/  IMAD.WIDE R24, R15.reuse, 0x4, R18 ;  /* 0x000000040f187825 */ /* 0x060fe200078e0212 */
[----:B------:R-:W-:Y:S01]  /*0200*/  CS2R R18, SRZ ;  /* 0x0000000000127805 */ /* 0x000fe2000001ff00 */
[----:B------:R-:W5:Y:S02]  /*0210*/  @!P0 LDG.E.64 R2, desc[UR4][R4.64] ;  /* 0x0000000404028981 */ /* 0x000f64000c1e1b00 */
[C---:B----4-:R-:W-:Y:S02]  /*0220*/  IMAD.WIDE R16, R15.reuse, 0x4, R20 ;  /* 0x000000040f107825 */ /* 0x050fe400078e0214 */
[----:B------:R-:W4:Y:S04]  /*0230*/  @!P0 LDG.E.EL R11, desc[UR4][R24.64] ;  /* 0x00000004180b8981 */ /* 0x000f28000c2e1900 */
[----:B------:R-:W5:Y:S04]  /*0240*/  @!P0 LDG.E.EL R10, desc[UR4][R16.64] ;  /* 0x00000004100a8981 */ /* 0x000f68000c2e1900 */
[----:B------:R-:W4:Y:S01]  /*0250*/  @!P0 LDG.E.EL R13, desc[UR4][R16.64] ;  /* 0x00000004100d8981 */ /* 0x000f22000c2e1900 */
[----:B0-----:R-:W-:-:S03]  /*0260*/  IMAD.WIDE R8, R15, 0x4, R8 ;  /* 0x000000040f087825 */ /* 0x001fc600078e0208 */
[----:B------:R-:W4:Y:S01]  /*0270*/  @!P0 LDG.E.EL R18, desc[UR4][R24.64] ;  /* 0x0000000418128981 */ /* 0x000f22000c2e1900 */
[----:B------:R-:W-:Y:S01]  /*0280*/  IMAD.WIDE R6, R15, 0x4, R6 ;  /* 0x000000040f067825 */ /* 0x000fe200078e0206 */
[----:B------:R-:W-:Y:S02]  /*0290*/  MOV R20, RZ ;  /* 0x000000ff00147202 */ /* 0x000fe40000000f00 */
[----:B------:R-:W4:Y:S01]  /*02a0*/  @!P0 LDG.E.EL R22, desc[UR4][R8.64] ;  /* 0x0000000408168981 */ /* 0x000f22000c2e1900 */
[----:B------:R-:W-:-:S03]  /*02b0*/  IMAD.MOV.U32 R15, RZ, RZ, RZ ;  /* 0x000000ffff0f7224 */ /* 0x000fc600078e00ff */
[----:B------:R-:W4:Y:S04]  /*02c0*/  @!P0 LDG.E.EL R19, desc[UR4][R6.64] ;  /* 0x0000000406138981 */ /* 0x000f28000c2e1900 */
[----:B------:R-:W4:Y:S04]  /*02d0*/  @!P0 LDG.E.EL R20, desc[UR4][R8.64] ;  /* 0x0000000408148981 */ /* 0x000f28000c2e1900 */
[----:B------:R0:W4:Y:S02]  /*02e0*/  @!P0 LDG.E.EL R15, desc[UR4][R6.64] ;  /* 0x00000004060f8981 */ /* 0x000124000c2e1900 */
[----:B0-----:R-:W-:Y:S01]  /*02f0*/  HFMA2.MMA R7, -RZ, RZ, 1.625, 0 ;  /* 0x3e800000ff077435 */ /* 0x001fe200000001ff */
[----:B--2---:R-:W-:Y:S01]  /*0300*/  FADD R14, R14, 9.9999997473787516356e-06 ;  /* 0x3727c5ac0e0e7421 */ /* 0x004fe20000000000 */
[----:B---3--:R-:W-:-:S03]  /*0310*/  FADD R12, R12, 9.9999997473787516356e-06 ;  /* 0x3727c5ac0c0c7421 */ /* 0x008fc60000000000 */
[----:B------:R-:W0:Y:S08]  /*0320*/  MUFU.SQRT R17, R14 ;  /* 0x0000000e00117308 */ /* 0x000e300000002000 */
[----:B------:R-:W1:Y:S01]  /*0330*/  MUFU.SQRT R16, R12 ;  /* 0x0000000c00107308 */ /* 0x000e620000002000 */
[C---:B0-----:R-:W-:Y:S02]  /*0340*/  FSETP.GT.AND P2, PT, R17.reuse, 8.50705917302346158658e+37, PT ;  /* 0x7e8000001100780b */ /* 0x041fe40003f44000 */
[----:B------:R-:W-:-:S02]  /*0350*/  FSETP.GEU.AND P4, PT, R17, 1.175494350822287508e-38, PT ;  /* 0x008000001100780b */ /* 0x000fc40003f8e000 */
[C---:B-1----:R-:W-:Y:S02]  /*0360*/  FSETP.GT.AND P1, PT, R16.reuse, 8.50705917302346158658e+37, PT ;  /* 0x7e8000001000780b */ /* 0x042fe40003f24000 */
[----:B------:R-:W-:-:S07]  /*0370*/  FSETP.GEU.AND P3, PT, R16, 1.175494350822287508e-38, PT ;  /* 0x008000001000780b */ /* 0x000fce0003f6e000 */
[----:B------:R-:W-:-:S04]  /*0380*/  @P2 FMUL R17, R17, 0.25 ;  /* 0x3e80000011112820 */ /* 0x000fc80000400000 */
[----:B------:R-:W-:Y:S01]  /*0390*/  @!P4 FMUL R17, R17, 16777216 ;  /* 0x4b8000001111c820 */ /* 0x000fe20000400000 */
[----:B------:R-:W-:-:S04]  /*03a0*/  @P1 FMUL R16, R16, 0.25 ;  /* 0x3e80000010101820 */ /* 0x000fc80000400000 */
[----:B------:R-:W-:Y:S01]  /*03b0*/  @!P3 FMUL R16, R16, 16777216 ;  /* 0x4b8000001010b820 */ /* 0x000fe20000400000 */
[----:B------:R-:W0:Y:S01]  /*03c0*/  MUFU.RCP R17, R17 ;  /* 0x0000001100117308 */ /* 0x000e220000001000 */
[----:B------:R-:W-:-:S07]  /*03d0*/  FSEL R6, R7, 1, P2 ;  /* 0x3f80000007067808 */ /* 0x000fce0001000000 */
[----:B------:R-:W1:Y:S01]  /*03e0*/  MUFU.RCP R16, R16 ;  /* 0x0000001000107308 */ /* 0x000e620000001000 */
[----:B------:R-:W-:Y:S01]  /*03f0*/  FSEL R7, R7, 1, P1 ;  /* 0x3f80000007077808 */ /* 0x000fe20000800000 */
[----:B------:R-:W-:Y:S01]  /*0400*/  @!P4 FMUL R6, R6, 16777216 ;  /* 0x4b8000000606c820 */ /* 0x000fe20000400000 */
[----:B-----5:R-:W-:Y:S01]  /*0410*/  FADD R3, R10, R3 ;  /* 0x000000030a037221 */ /* 0x020fe20000000000 */
[----:B----4-:R-:W-:Y:S02]  /*0420*/  FADD R2, R13, R2 ;  /* 0x000000020d027221 */ /* 0x010fe40000000000 */
[----:B------:R-:W-:Y:S01]  /*0430*/  @!P3 FMUL R7, R7, 16777216 ;  /* 0x4b8000000707b820 */ /* 0x000fe20000400000 */
[----:B0-----:R-:W-:Y:S01]  /*0440*/  FMUL R6, R17, R6 ;  /* 0x0000000611067220 */ /* 0x001fe20000400000 */
[----:B------:R-:W-:Y:S01]  /*0450*/  FADD R9, R3, -R18 ;  /* 0x8000001203097221 */ /* 0x000fe20000000000 */
[----:B------:R-:W-:-:S03]  /*0460*/  FADD R8, R2, -R11 ;  /* 0x8000000b02087221 */ /* 0x000fc60000000000 */
[----:B------:R-:W-:Y:S01]  /*0470*/  FMUL R6, R6, R9 ;  /* 0x0000000906067220 */ /* 0x000fe20000400000 */
[----:B-1----:R-:W-:-:S03]  /*0480*/  FMUL R7, R16, R7 ;  /* 0x0000000710077220 */ /* 0x002fc60000400000 */
[----:B------:R-:W-:Y:S01]  /*0490*/  FFMA R19, R6, R22, R19 ;  /* 0x0000001606137223 */ /* 0x000fe20000000013 */
[----:B------:R-:W-:Y:S02]  /*04a0*/  FMUL R8, R7, R8 ;  /* 0x0000000807087220 */ /* 0x000fe40000400000 */
[----:B------:R-:W0:Y:S02]  /*04b0*/  LDC.64 R6, c[0x0][0x218] ;  /* 0x00008600ff067b82 */ /* 0x000e240000000a00 */
[----:B------:R-:W-:Y:S01]  /*04c0*/  FFMA R18, R8, R20, R15 ;  /* 0x0000001408127223 */ /* 0x000fe2000000000f */
[----:B------:R-:W-:-:S04]  /*04d0*/  FSETP.GT.AND P1, PT, R19, RZ, PT ;  /* 0x000000ff1300720b */ /* 0x000fc80003f24000 */
[----:B------:R-:W-:-:S09]  /*04e0*/  FSETP.GT.AND P2, PT, R18, RZ, PT ;  /* 0x000000ff1200720b */ /* 0x000fd20003f44000 */
[----:B------:R-:W-:-:S04]  /*04f0*/  @!P1 FMUL R19, R19, 0.0099999997764825820923 ;  /* 0x3c23d70a13139820 */ /* 0x000fc80000400000 */
[----:B------:R-:W-:Y:S01]  /*0500*/  @!P2 FMUL R18, R18, 0.0099999997764825820923 ;  /* 0x3c23d70a1212a820 */ /* 0x000fe20000400000 */
[----:B------:R-:W-:Y:S02]  /*0510*/  FSETP.GT.AND P2, PT, R19, RZ, PT ;  /* 0x000000ff1300720b */ /* 0x000fe40003f44000 */
[----:B------:R-:W-:Y:S01]  /*0520*/  IADD3 R8, P1, R0, UR6, RZ ;  /* 0x0000000600087c10 */ /* 0x000fe2000ff3e0ff */
[----:B0-----:R-:W-:Y:S01]  /*0530*/  IMAD.WIDE R6, R0, 0x4, R6 ;  /* 0x0000000400067825 */ /* 0x001fe200078e0206 */
[----:B------:R-:W-:Y:S01]  /*0540*/  FSETP.GT.AND P3, PT, R18, RZ, PT ;  /* 0x000000ff1200720b */ /* 0x000fe20003f64000 */
[----:B------:R0:W-:Y:S01]  /*0550*/  @!P0 STG.E.64 desc[UR4][R4.64], R2 ;  /* 0x0000000204008986 */ /* 0x0001e2000c101b04 */
[----:B------:R-:W-:Y:S02]  /*0560*/  SEL R11, RZ, 0x100, !P2 ;  /* 0x00000100ff0b7807 */ /* 0x000fe40005000000 */
[----:B------:R-:W-:Y:S01]  /*0570*/  SEL R10, RZ, 0x1, !P3 ;  /* 0x00000001ff0a7807 */ /* 0x000fe20005800000 */
[----:B------:R0:W-:Y:S01]  /*0580*/  @!P0 STG.E.64 desc[UR4][R6.64], R18 ;  /* 0x0000001206008986 */ /* 0x0001e2000c101b04 */
[----:B------:R-:W-:-:S03]  /*0590*/  LEA.HI.X.SX32 R9, R0, UR7, 0x1, P1 ;  /* 0x0000000700097c11 */ /* 0x000fc600088f0eff */
[----:B------:R-:W-:Y:S01]  /*05a0*/  IMAD.IADD R11, R10, 0x1, R11 ;  /* 0x000000010a0b7824 */ /* 0x000fe200078e020b */
[----:B0-----:R-:W-:Y:S06]  /*05b0*/  @P0 EXIT ;  /* 0x000000000000094d */ /* 0x001fec0003800000 */
[----:B------:R-:W-:Y:S01]  /*05c0*/  STG.E.U16 desc[UR4][R8.64], R11 ;  /* 0x0000000b08007986 */ /* 0x000fe2000c101504 */
[----:B------:R-:W-:Y:S05]  /*05d0*/  EXIT ;  /* 0x000000000000794d */ /* 0x000fea0003800000 */
.L_x_0:
[----:B------:R-:W-:-:S00]  /*05e0*/  BRA `(.L_x_0) ;  /* 0xfffffffc00fc7947 */ /* 0x000fc0000383ffff */
[----:B------:R-:W-:-:S00]  /*05f0*/  NOP ;  /* 0x0000000000007918 */ /* 0x000fc00000000000 */
        /* <DEDUP_REMOVED lines=8> */
.L_x_1:


//--------------------- .nv.global.init           --------------------------
	.section	.nv.global.init,"aw",@progbits
.nv.global.init:
	.type		_$_str,@object
	.size		_$_str,(_$_str_$_2 - _$_str)
_$_str:
        /*0000*/ 	.byte	0x5f, 0x5f, 0x43, 0x55, 0x44, 0x41, 0x5f, 0x46, 0x54, 0x5a, 0x00
	.type		_$_str_$_2,@object
	.size		_$_str_$_2,(.L_1 - _$_str_$_2)
_$_str_$_2:
        /*000b*/ 	.byte	0x5f, 0x5f, 0x43, 0x55, 0x44, 0x41, 0x5f, 0x50, 0x52, 0x45, 0x43, 0x5f, 0x53, 0x51, 0x52, 0x54
        /*001b*/ 	.byte	0x00
.L_1:


//--------------------- .nv.constant0.triton_poi_fused__native_batch_norm_legit_no_training_convolution_leaky_relu_leaky_relu_backward_0 --------------------------
	.section	.nv.constant0.triton_poi_fused__native_batch_norm_legit_no_training_convolution_leaky_relu_leaky_relu_backward_0,"a",@progbits
	.sectionflags	@""
	.align	4
.nv.constant0.triton_poi_fused__native_batch_norm_legit_no_training_convolution_leaky_relu_leaky_relu_backward_0:
	.zero		596
